//
// Generated by NVIDIA NVVM Compiler
//
// Compiler Build ID: CL-36424714
// Cuda compilation tools, release 13.0, V13.0.88
// Based on NVVM 20.0.0
//

.version 9.0
.target sm_100
.address_size 64

	// .globl	_Z9VectorAddPiS_S_

.visible .entry _Z9VectorAddPiS_S_(
	.param .u64 .ptr .align 1 _Z9VectorAddPiS_S__param_0,
	.param .u64 .ptr .align 1 _Z9VectorAddPiS_S__param_1,
	.param .u64 .ptr .align 1 _Z9VectorAddPiS_S__param_2
)
{
	.reg .pred 	%p<2>;
	.reg .b32 	%r<5>;
	.reg .b64 	%rd<11>;

	ld.param.u64 	%rd1, [_Z9VectorAddPiS_S__param_0];
	ld.param.u64 	%rd2, [_Z9VectorAddPiS_S__param_1];
	ld.param.u64 	%rd3, [_Z9VectorAddPiS_S__param_2];
	mov.u32 	%r1, %tid.x;
	setp.gt.u32 	%p1, %r1, 9;
	@%p1 bra 	$L__BB0_2;
	cvta.to.global.u64 	%rd4, %rd1;
	cvta.to.global.u64 	%rd5, %rd2;
	cvta.to.global.u64 	%rd6, %rd3;
	mul.wide.u32 	%rd7, %r1, 4;
	add.s64 	%rd8, %rd4, %rd7;
	ld.global.u32 	%r2, [%rd8];
	add.s64 	%rd9, %rd5, %rd7;
	ld.global.u32 	%r3, [%rd9];
	add.s32 	%r4, %r3, %r2;
	add.s64 	%rd10, %rd6, %rd7;
	st.global.u32 	[%rd10], %r4;
$L__BB0_2:
	ret;

}


// ===== COMPILED SASS (sm_100) =====

	.target	sm_100

	.elftype	@"ET_EXEC"


//--------------------- .note.nv.tkinfo           --------------------------
	.section	.note.nv.tkinfo,"",@"SHT_NOTE"
	.sectionflags	@"SHF_NOTE_NV_TKINFO"
	.tkinfo
        /*0018*/ 	.word	0x00000002
        /*0030*/ 	.string	""
        /*0030*/ 	.string	"ptxas"
        /*0030*/ 	.string	"Cuda compilation tools, release 13.0, V13.0.88"
        /*0030*/ 	.string	"Build cuda_13.0.r13.0/compiler.36424714_0"
        /*0030*/ 	.string	"-arch sm_100 -m 64 "



//--------------------- .note.nv.cuinfo           --------------------------
	.section	.note.nv.cuinfo,"",@"SHT_NOTE"
	.sectionflags	@"SHF_NOTE_NV_CUINFO"
        /*0018*/ 	.short	0x0002
        /*001a*/ 	.short	0x0064
        /*001c*/ 	.short	0x0082
	.zero		2


//--------------------- .nv.info                  --------------------------
	.section	.nv.info,"",@"SHT_CUDA_INFO"
	.align	4


	//----- nvinfo : EIATTR_REGCOUNT
	.align		4
        /*0000*/ 	.byte	0x04, 0x2f
        /*0002*/ 	.short	(.L_1 - .L_0)
	.align		4
.L_0:
        /*0004*/ 	.word	index@(_Z9VectorAddPiS_S_)
        /*0008*/ 	.word	0x0000000c


	//----- nvinfo : EIATTR_FRAME_SIZE
	.align		4
.L_1:
        /*000c*/ 	.byte	0x04, 0x11
        /*000e*/ 	.short	(.L_3 - .L_2)
	.align		4
.L_2:
        /*0010*/ 	.word	index@(_Z9VectorAddPiS_S_)
        /*0014*/ 	.word	0x00000000


	//----- nvinfo : EIATTR_MIN_STACK_SIZE
	.align		4
.L_3:
        /*0018*/ 	.byte	0x04, 0x12
        /*001a*/ 	.short	(.L_5 - .L_4)
	.align		4
.L_4:
        /*001c*/ 	.word	index@(_Z9VectorAddPiS_S_)
        /*0020*/ 	.word	0x00000000
.L_5:


//--------------------- .nv.compat                --------------------------
	.section	.nv.compat,"",@"SHT_CUDA_COMPAT_INFO"
	.align	4
        /*0000*/ 	.byte	0x02, 0x09, 0x00, 0x00, 0x02, 0x02, 0x01, 0x00, 0x02, 0x05, 0x05, 0x00, 0x03, 0x07, 0x01, 0x01
        /*0010*/ 	.byte	0x02, 0x03, 0x00, 0x00, 0x02, 0x06, 0x01, 0x00, 0x04, 0x0b, 0x08, 0x00, 0x09, 0x00, 0x00, 0x00
        /*0020*/ 	.byte	0x00, 0x00, 0x00, 0x00


//--------------------- .nv.info._Z9VectorAddPiS_S_ --------------------------
	.section	.nv.info._Z9VectorAddPiS_S_,"",@"SHT_CUDA_INFO"
	.sectionflags	@""
	.align	4


	//----- nvinfo : EIATTR_CUDA_API_VERSION
	.align		4
        /*0000*/ 	.byte	0x04, 0x37
        /*0002*/ 	.short	(.L_7 - .L_6)
.L_6:
        /*0004*/ 	.word	0x00000082


	//----- nvinfo : EIATTR_KPARAM_INFO
	.align		4
.L_7:
        /*0008*/ 	.byte	0x04, 0x17
        /*000a*/ 	.short	(.L_9 - .L_8)
.L_8:
        /*000c*/ 	.word	0x00000000
        /*0010*/ 	.short	0x0002
        /*0012*/ 	.short	0x0010
        /*0014*/ 	.byte	0x00, 0xf5, 0x21, 0x00


	//----- nvinfo : EIATTR_KPARAM_INFO
	.align		4
.L_9:
        /*0018*/ 	.byte	0x04, 0x17
        /*001a*/ 	.short	(.L_11 - .L_10)
.L_10:
        /*001c*/ 	.word	0x00000000
        /*0020*/ 	.short	0x0001
        /*0022*/ 	.short	0x0008
        /*0024*/ 	.byte	0x00, 0xf5, 0x21, 0x00


	//----- nvinfo : EIATTR_KPARAM_INFO
	.align		4
.L_11:
        /*0028*/ 	.byte	0x04, 0x17
        /*002a*/ 	.short	(.L_13 - .L_12)
.L_12:
        /*002c*/ 	.word	0x00000000
        /*0030*/ 	.short	0x0000
        /*0032*/ 	.short	0x0000
        /*0034*/ 	.byte	0x00, 0xf5, 0x21, 0x00


	//----- nvinfo : EIATTR_SPARSE_MMA_MASK
	.align		4
.L_13:
        /*0038*/ 	.byte	0x03, 0x50
        /*003a*/ 	.short	0x0000


	//----- nvinfo : EIATTR_MAXREG_COUNT
	.align		4
        /*003c*/ 	.byte	0x03, 0x1b
        /*003e*/ 	.short	0x00ff


	//----- nvinfo : EIATTR_MERCURY_ISA_VERSION
	.align		4
        /*0040*/ 	.byte	0x03, 0x5f
        /*0042*/ 	.short	0x0101


	//----- nvinfo : EIATTR_VRC_CTA_INIT_COUNT
	.align		4
        /*0044*/ 	.byte	0x02, 0x4a
	.zero		1
	.zero		1


	//----- nvinfo : EIATTR_EXIT_INSTR_OFFSETS
	.align		4
        /*0048*/ 	.byte	0x04, 0x1c
        /*004a*/ 	.short	(.L_15 - .L_14)


	//   ....[0]....
.L_14:
        /*004c*/ 	.word	0x00000030


	//   ....[1]....
        /*0050*/ 	.word	0x000000f0


	//----- nvinfo : EIATTR_CBANK_PARAM_SIZE
	.align		4
.L_15:
        /*0054*/ 	.byte	0x03, 0x19
        /*0056*/ 	.short	0x0018


	//----- nvinfo : EIATTR_PARAM_CBANK
	.align		4
        /*0058*/ 	.byte	0x04, 0x0a
        /*005a*/ 	.short	(.L_17 - .L_16)
	.align		4
.L_16:
        /*005c*/ 	.word	index@(.nv.constant0._Z9VectorAddPiS_S_)
        /*0060*/ 	.short	0x0380
        /*0062*/ 	.short	0x0018


	//----- nvinfo : EIATTR_SW_WAR
	.align		4
.L_17:
        /*0064*/ 	.byte	0x04, 0x36
        /*0066*/ 	.short	(.L_19 - .L_18)
.L_18:
        /*0068*/ 	.word	0x00000008
.L_19:


//--------------------- .nv.callgraph             --------------------------
	.section	.nv.callgraph,"",@"SHT_CUDA_CALLGRAPH"
	.align	4
	.sectionentsize	8
	.align		4
        /*0000*/ 	.word	0x00000000
	.align		4
        /*0004*/ 	.word	0xffffffff
	.align		4
        /*0008*/ 	.word	0x00000000
	.align		4
        /*000c*/ 	.word	0xfffffffe
	.align		4
        /*0010*/ 	.word	0x00000000
	.align		4
        /*0014*/ 	.word	0xfffffffd
	.align		4
        /*0018*/ 	.word	0x00000000
	.align		4
        /*001c*/ 	.word	0xfffffffc


//--------------------- .text._Z9VectorAddPiS_S_  --------------------------
	.section	.text._Z9VectorAddPiS_S_,"ax",@progbits
	.align	128
        .global         _Z9VectorAddPiS_S_
        .type           _Z9VectorAddPiS_S_,@function
        .size           _Z9VectorAddPiS_S_,(.L_x_1 - _Z9VectorAddPiS_S_)
        .other          _Z9VectorAddPiS_S_,@"STO_CUDA_ENTRY STV_DEFAULT"
_Z9VectorAddPiS_S_:
.text._Z9VectorAddPiS_S_:
[----:B------:R-:W-:Y:S01]  /*0000*/  LDC R1, c[0x0][0x37c] ;  /* 0x0000df00ff017b82 */ /* 0x000fe20000000800 */
[----:B------:R-:W0:Y:S02]  /*0010*/  S2R R9, SR_TID.X ;  /* 0x0000000000097919 */ /* 0x000e240000002100 */
[----:B0-----:R-:W-:-:S13]  /*0020*/  ISETP.GT.U32.AND P0, PT, R9, 0x9, PT ;  /* 0x000000090900780c */ /* 0x001fda0003f04070 */
[----:B------:R-:W-:Y:S05]  /*0030*/  @P0 EXIT ;  /* 0x000000000000094d */ /* 0x000fea0003800000 */
[----:B------:R-:W0:Y:S01]  /*0040*/  LDC.64 R2, c[0x0][0x380] ;  /* 0x0000e000ff027b82 */ /* 0x000e220000000a00 */
[----:B------:R-:W1:Y:S07]  /*0050*/  LDCU.64 UR4, c[0x0][0x358] ;  /* 0x00006b00ff0477ac */ /* 0x000e6e0008000a00 */
[----:B------:R-:W2:Y:S08]  /*0060*/  LDC.64 R4, c[0x0][0x388] ;  /* 0x0000e200ff047b82 */ /* 0x000eb00000000a00 */
[----:B------:R-:W3:Y:S01]  /*0070*/  LDC.64 R6, c[0x0][0x390] ;  /* 0x0000e400ff067b82 */ /* 0x000ee20000000a00 */
[----:B0-----:R-:W-:-:S06]  /*0080*/  IMAD.WIDE.U32 R2, R9, 0x4, R2 ;  /* 0x0000000409027825 */ /* 0x001fcc00078e0002 */
[----:B-1----:R-:W4:Y:S01]  /*0090*/  LDG.E R2, desc[UR4][R2.64] ;  /* 0x0000000402027981 */ /* 0x002f22000c1e1900 */
[----:B--2---:R-:W-:-:S06]  /*00a0*/  IMAD.WIDE.U32 R4, R9, 0x4, R4 ;  /* 0x0000000409047825 */ /* 0x004fcc00078e0004 */
[----:B------:R-:W4:Y:S01]  /*00b0*/  LDG.E R5, desc[UR4][R4.64] ;  /* 0x0000000404057981 */ /* 0x000f22000c1e1900 */
[----:B---3--:R-:W-:Y:S01]  /*00c0*/  IMAD.WIDE.U32 R6, R9, 0x4, R6 ;  /* 0x0000000409067825 */ /* 0x008fe200078e0006 */
[----:B----4-:R-:W-:-:S05]  /*00d0*/  IADD3 R9, PT, PT, R2, R5, RZ ;  /* 0x0000000502097210 */ /* 0x010fca0007ffe0ff */
[----:B------:R-:W-:Y:S01]  /*00e0*/  STG.E desc[UR4][R6.64], R9 ;  /* 0x0000000906007986 */ /* 0x000fe2000c101904 */
[----:B------:R-:W-:Y:S05]  /*00f0*/  EXIT ;  /* 0x000000000000794d */ /* 0x000fea0003800000 */
.L_x_0:
[----:B------:R-:W-:-:S00]  /*0100*/  BRA `(.L_x_0) ;  /* 0xfffffffc00fc7947 */ /* 0x000fc0000383ffff */
[----:B------:R-:W-:-:S00]  /*0110*/  NOP ;  /* 0x0000000000007918 */ /* 0x000fc00000000000 */
        /* <DEDUP_REMOVED lines=14> */
.L_x_1:


//--------------------- .nv.shared.reserved.0     --------------------------
	.section	.nv.shared.reserved.0,"aw",@nobits
	.weak		__nv_reservedSMEM_offset_0_alias
	.size		__nv_reservedSMEM_offset_0_alias, 0, 64
	.other		__nv_reservedSMEM_offset_0_alias,@"STO_CUDA_RESERVED_SHARED STV_DEFAULT"
__nv_reservedSMEM_offset_0_alias:
	.zero		0
	.zero		64


//--------------------- .nv.constant0._Z9VectorAddPiS_S_ --------------------------
	.section	.nv.constant0._Z9VectorAddPiS_S_,"a",@progbits
	.sectionflags	@""
	.align	4
.nv.constant0._Z9VectorAddPiS_S_:
	.zero		920


//--------------------- SYMBOLS --------------------------

	.type		.nv.reservedSmem.offset0,@object
	.size		.nv.reservedSmem.offset0,0x4
